	.headerflags	@"EF_CUDA_TEXMODE_UNIFIED EF_CUDA_64BIT_ADDRESS EF_CUDA_ACCELERATORS EF_CUDA_SM90 EF_CUDA_VIRTUAL_SM(EF_CUDA_SM90)"
	.elftype	@"ET_EXEC"


//--------------------- .nv.info                  --------------------------
	.section	.nv.info,"",@"SHT_CUDA_INFO"
	.align	4


	//----- nvinfo : EIATTR_REGCOUNT
	.align		4
        /*0000*/ 	.byte	0x04, 0x2f
        /*0002*/ 	.short	(.L_1 - .L_0)
	.align		4
.L_0:
        /*0004*/ 	.word	index@(triton_poi_fused_mul_sigmoid_30)
        /*0008*/ 	.word	0x00000018


	//----- nvinfo : EIATTR_MIN_STACK_SIZE
	.align		4
.L_1:
        /*000c*/ 	.byte	0x04, 0x12
        /*000e*/ 	.short	(.L_3 - .L_2)
	.align		4
.L_2:
        /*0010*/ 	.word	index@(triton_poi_fused_mul_sigmoid_30)
        /*0014*/ 	.word	0x00000000


	//----- nvinfo : EIATTR_FRAME_SIZE
	.align		4
.L_3:
        /*0018*/ 	.byte	0x04, 0x11
        /*001a*/ 	.short	(.L_5 - .L_4)
	.align		4
.L_4:
        /*001c*/ 	.word	index@(triton_poi_fused_mul_sigmoid_30)
        /*0020*/ 	.word	0x00000000


	//----- nvinfo : EIATTR_MIN_STACK_SIZE
	.align		4
.L_5:
        /*0024*/ 	.byte	0x04, 0x12
        /*0026*/ 	.short	(.L_7 - .L_6)
	.align		4
.L_6:
        /*0028*/ 	.word	index@(triton_poi_fused_mul_sigmoid_30)
        /*002c*/ 	.word	0x00000000
.L_7:


//--------------------- .nv.info.triton_poi_fused_mul_sigmoid_30 --------------------------
	.section	.nv.info.triton_poi_fused_mul_sigmoid_30,"",@"SHT_CUDA_INFO"
	.sectionflags	@""
	.align	4


	//----- nvinfo : EIATTR_CUDA_API_VERSION
	.align		4
        /*0000*/ 	.byte	0x04, 0x37
        /*0002*/ 	.short	(.L_9 - .L_8)
.L_8:
        /*0004*/ 	.word	0x0000007c


	//----- nvinfo : EIATTR_KPARAM_INFO
	.align		4
.L_9:
        /*0008*/ 	.byte	0x04, 0x17
        /*000a*/ 	.short	(.L_11 - .L_10)
.L_10:
        /*000c*/ 	.word	0x00000000
        /*0010*/ 	.short	0x0002
        /*0012*/ 	.short	0x0010
        /*0014*/ 	.byte	0x00, 0xf0, 0x11, 0x00


	//----- nvinfo : EIATTR_KPARAM_INFO
	.align		4
.L_11:
        /*0018*/ 	.byte	0x04, 0x17
        /*001a*/ 	.short	(.L_13 - .L_12)
.L_12:
        /*001c*/ 	.word	0x00000000
        /*0020*/ 	.short	0x0001
        /*0022*/ 	.short	0x0008
        /*0024*/ 	.byte	0x00, 0xf4, 0x21, 0x00


	//----- nvinfo : EIATTR_KPARAM_INFO
	.align		4
.L_13:
        /*0028*/ 	.byte	0x04, 0x17
        /*002a*/ 	.short	(.L_15 - .L_14)
.L_14:
        /*002c*/ 	.word	0x00000000
        /*0030*/ 	.short	0x0000
        /*0032*/ 	.short	0x0000
        /*0034*/ 	.byte	0x00, 0xf4, 0x21, 0x00


	//----- nvinfo : EIATTR_SPARSE_MMA_MASK
	.align		4
.L_15:
        /*0038*/ 	.byte	0x03, 0x50
        /*003a*/ 	.short	0x0000


	//----- nvinfo : EIATTR_MAXREG_COUNT
	.align		4
        /*003c*/ 	.byte	0x03, 0x1b
        /*003e*/ 	.short	0x00ff


	//----- nvinfo : EIATTR_EXIT_INSTR_OFFSETS
	.align		4
        /*0040*/ 	.byte	0x04, 0x1c
        /*0042*/ 	.short	(.L_17 - .L_16)


	//   ....[0]....
.L_16:
        /*0044*/ 	.word	0x000007d0


	//----- nvinfo : EIATTR_REQNTID
	.align		4
.L_17:
        /*0048*/ 	.byte	0x04, 0x10
        /*004a*/ 	.short	(.L_19 - .L_18)
.L_18:
        /*004c*/ 	.word	0x00000080
        /*0050*/ 	.word	0x00000001
        /*0054*/ 	.word	0x00000001


	//----- nvinfo : EIATTR_CBANK_PARAM_SIZE
	.align		4
.L_19:
        /*0058*/ 	.byte	0x03, 0x19
        /*005a*/ 	.short	0x0014


	//----- nvinfo : EIATTR_PARAM_CBANK
	.align		4
        /*005c*/ 	.byte	0x04, 0x0a
        /*005e*/ 	.short	(.L_21 - .L_20)
	.align		4
.L_20:
        /*0060*/ 	.word	index@(.nv.constant0.triton_poi_fused_mul_sigmoid_30)
        /*0064*/ 	.short	0x0210
        /*0066*/ 	.short	0x0014


	//----- nvinfo : EIATTR_SW_WAR
	.align		4
.L_21:
        /*0068*/ 	.byte	0x04, 0x36
        /*006a*/ 	.short	(.L_23 - .L_22)
.L_22:
        /*006c*/ 	.word	0x00000008
.L_23:


//--------------------- .nv.callgraph             --------------------------
	.section	.nv.callgraph,"",@"SHT_CUDA_CALLGRAPH"
	.align	4
	.sectionentsize	8
	.align		4
        /*0000*/ 	.word	0x00000000
	.align		4
        /*0004*/ 	.word	0xffffffff
	.align		4
        /*0008*/ 	.word	0x00000000
	.align		4
        /*000c*/ 	.word	0xfffffffe
	.align		4
        /*0010*/ 	.word	0x00000000
	.align		4
        /*0014*/ 	.word	0xfffffffd
	.align		4
        /*0018*/ 	.word	0x00000000
	.align		4
        /*001c*/ 	.word	0xfffffffc


//--------------------- .text.triton_poi_fused_mul_sigmoid_30 --------------------------
	.section	.text.triton_poi_fused_mul_sigmoid_30,"ax",@progbits
	.align	128
        .global         triton_poi_fused_mul_sigmoid_30
        .type           triton_poi_fused_mul_sigmoid_30,@function
        .size           triton_poi_fused_mul_sigmoid_30,(.L_x_1 - triton_poi_fused_mul_sigmoid_30)
        .other          triton_poi_fused_mul_sigmoid_30,@"STO_CUDA_ENTRY STV_DEFAULT"
triton_poi_fused_mul_sigmoid_30:
.text.triton_poi_fused_mul_sigmoid_30:
[----:B------:R-:W-:Y:S01]  /*0000*/  LDC R1, c[0x0][0x28] ;  /* 0x00000a00ff017b82 */ /* 0x000fe20000000800 */
[----:B------:R-:W1:Y:S07]  /*0010*/  S2R R0, SR_TID.X ;  /* 0x0000000000007919 */ /* 0x000e6e0000002100 */
[----:B------:R-:W2:Y:S01]  /*0020*/  LDC.64 R2, c[0x0][0x210] ;  /* 0x00008400ff027b82 */ /* 0x000ea20000000a00 */
[----:B------:R-:W-:Y:S01]  /*0030*/  ULDC.64 UR4, c[0x0][0x208] ;  /* 0x0000820000047ab9 */ /* 0x000fe20000000a00 */
[----:B------:R-:W3:Y:S06]  /*0040*/  S2R R11, SR_CTAID.X ;  /* 0x00000000000b7919 */ /* 0x000eec0000002500 */
[----:B------:R-:W4:Y:S01]  /*0050*/  LDC.64 R8, c[0x0][0x218] ;  /* 0x00008600ff087b82 */ /* 0x000f220000000a00 */
[----:B-1----:R-:W-:-:S04]  /*0060*/  SHF.L.U32 R0, R0, 0x2, RZ ;  /* 0x0000000200007819 */ /* 0x002fc800000006ff */
[----:B------:R-:W-:-:S04]  /*0070*/  LOP3.LUT R0, R0, 0x1fc, RZ, 0xc0, !PT ;  /* 0x000001fc00007812 */ /* 0x000fc800078ec0ff */
[----:B---3--:R-:W-:-:S05]  /*0080*/  LEA R11, R11, R0, 0x9 ;  /* 0x000000000b0b7211 */ /* 0x008fca00078e48ff */
[----:B--2---:R-:W-:-:S05]  /*0090*/  IMAD.WIDE R2, R11, 0x4, R2 ;  /* 0x000000040b027825 */ /* 0x004fca00078e0202 */
[----:B------:R-:W2:Y:S01]  /*00a0*/  LDG.E.128 R4, desc[UR4][R2.64] ;  /* 0x0000000402047981 */ /* 0x000ea2000c1e1d00 */
[----:B------:R-:W-:-:S05]  /*00b0*/  IMAD.HI R0, R11, 0x2aaaaaab, RZ ;  /* 0x2aaaaaab0b007827 */ /* 0x000fca00078e02ff */
[----:B------:R-:W-:-:S04]  /*00c0*/  SHF.R.U32.HI R13, RZ, 0x1f, R0 ;  /* 0x0000001fff0d7819 */ /* 0x000fc80000011600 */
[CC--:B------:R-:W-:Y:S02]  /*00d0*/  LEA.HI R10, R0.reuse, R13.reuse, RZ, 0x19 ;  /* 0x0000000d000a7211 */ /* 0x0c0fe400078fc8ff */
[----:B------:R-:W-:-:S03]  /*00e0*/  LEA.HI.SX32 R13, R0, R13, 0x15 ;  /* 0x0000000d000d7211 */ /* 0x000fc600078faaff */
[----:B------:R-:W-:-:S04]  /*00f0*/  IMAD R10, R10, -0x300, R11 ;  /* 0xfffffd000a0a7824 */ /* 0x000fc800078e020b */
[----:B------:R-:W-:-:S04]  /*0100*/  IMAD R13, R13, 0x300, R10 ;  /* 0x000003000d0d7824 */ /* 0x000fc800078e020a */
[----:B----4-:R-:W-:-:S06]  /*0110*/  IMAD.WIDE R8, R13, 0x4, R8 ;  /* 0x000000040d087825 */ /* 0x010fcc00078e0208 */
[----:B------:R-:W3:Y:S01]  /*0120*/  LDG.E.EL.128 R8, desc[UR4][R8.64] ;  /* 0x0000000408087981 */ /* 0x000ee2000c2e1d00 */
[----:B--2---:R-:W-:-:S04]  /*0130*/  FADD R0, RZ, -R4 ;  /* 0x80000004ff007221 */ /* 0x004fc80000000000 */
[----:B------:R-:W-:Y:S01]  /*0140*/  FMUL R12, R0, 1.4426950216293334961 ;  /* 0x3fb8aa3b000c7820 */ /* 0x000fe20000400000 */
[----:B------:R-:W-:-:S04]  /*0150*/  FADD R0, RZ, -R5 ;  /* 0x80000005ff007221 */ /* 0x000fc80000000000 */
[----:B------:R-:W-:Y:S01]  /*0160*/  FMUL R14, R0, 1.4426950216293334961 ;  /* 0x3fb8aa3b000e7820 */ /* 0x000fe20000400000 */
[----:B------:R-:W-:Y:S01]  /*0170*/  FADD R0, RZ, -R6 ;  /* 0x80000006ff007221 */ /* 0x000fe20000000000 */
[----:B------:R-:W-:-:S03]  /*0180*/  FSETP.GEU.AND P0, PT, R12, -126, PT ;  /* 0xc2fc00000c00780b */ /* 0x000fc60003f0e000 */
[----:B------:R-:W-:Y:S01]  /*0190*/  FMUL R16, R0, 1.4426950216293334961 ;  /* 0x3fb8aa3b00107820 */ /* 0x000fe20000400000 */
[----:B------:R-:W-:Y:S01]  /*01a0*/  FADD R0, RZ, -R7 ;  /* 0x80000007ff007221 */ /* 0x000fe20000000000 */
[----:B------:R-:W-:-:S03]  /*01b0*/  FSETP.GEU.AND P1, PT, R14, -126, PT ;  /* 0xc2fc00000e00780b */ /* 0x000fc60003f2e000 */
[----:B------:R-:W-:Y:S01]  /*01c0*/  FSETP.GEU.AND P2, PT, R16, -126, PT ;  /* 0xc2fc00001000780b */ /* 0x000fe20003f4e000 */
[----:B------:R-:W-:-:S04]  /*01d0*/  FMUL R17, R0, 1.4426950216293334961 ;  /* 0x3fb8aa3b00117820 */ /* 0x000fc80000400000 */
[----:B------:R-:W-:Y:S01]  /*01e0*/  @!P0 FMUL R12, R12, 0.5 ;  /* 0x3f0000000c0c8820 */ /* 0x000fe20000400000 */
[----:B------:R-:W-:-:S03]  /*01f0*/  FSETP.GEU.AND P4, PT, R17, -126, PT ;  /* 0xc2fc00001100780b */ /* 0x000fc60003f8e000 */
[----:B------:R1:W2:Y:S01]  /*0200*/  MUFU.EX2 R13, R12 ;  /* 0x0000000c000d7308 */ /* 0x0002a20000000800 */
[----:B---3--:R-:W-:Y:S01]  /*0210*/  FADD R9, RZ, -R9 ;  /* 0x80000009ff097221 */ /* 0x008fe20000000000 */
[----:B------:R-:W-:Y:S01]  /*0220*/  FADD R8, RZ, -R8 ;  /* 0x80000008ff087221 */ /* 0x000fe20000000000 */
[----:B------:R-:W-:Y:S01]  /*0230*/  FADD R10, RZ, -R10 ;  /* 0x8000000aff0a7221 */ /* 0x000fe20000000000 */
[----:B------:R-:W-:Y:S01]  /*0240*/  @!P2 FMUL R16, R16, 0.5 ;  /* 0x3f0000001010a820 */ /* 0x000fe20000400000 */
[----:B------:R-:W-:Y:S01]  /*0250*/  FMUL R9, R9, 1.4426950216293334961 ;  /* 0x3fb8aa3b09097820 */ /* 0x000fe20000400000 */
[----:B------:R-:W-:Y:S01]  /*0260*/  FADD R11, RZ, -R11 ;  /* 0x8000000bff0b7221 */ /* 0x000fe20000000000 */
[----:B------:R-:W-:Y:S01]  /*0270*/  FMUL R10, R10, 1.4426950216293334961 ;  /* 0x3fb8aa3b0a0a7820 */ /* 0x000fe20000400000 */
[----:B------:R-:W-:Y:S01]  /*0280*/  @!P1 FMUL R14, R14, 0.5 ;  /* 0x3f0000000e0e9820 */ /* 0x000fe20000400000 */
[----:B-1----:R-:W-:Y:S01]  /*0290*/  FMUL R12, R8, 1.4426950216293334961 ;  /* 0x3fb8aa3b080c7820 */ /* 0x002fe20000400000 */
[----:B------:R-:W1:Y:S01]  /*02a0*/  MUFU.EX2 R16, R16 ;  /* 0x0000001000107308 */ /* 0x000e620000000800 */
[----:B------:R-:W-:Y:S01]  /*02b0*/  FSETP.GEU.AND P6, PT, R9, -126, PT ;  /* 0xc2fc00000900780b */ /* 0x000fe20003fce000 */
[----:B------:R-:W-:Y:S01]  /*02c0*/  FMUL R11, R11, 1.4426950216293334961 ;  /* 0x3fb8aa3b0b0b7820 */ /* 0x000fe20000400000 */
[----:B------:R-:W-:Y:S01]  /*02d0*/  FSETP.GEU.AND P5, PT, R10, -126, PT ;  /* 0xc2fc00000a00780b */ /* 0x000fe20003fae000 */
[----:B------:R-:W-:Y:S01]  /*02e0*/  @!P4 FMUL R17, R17, 0.5 ;  /* 0x3f0000001111c820 */ /* 0x000fe20000400000 */
[----:B------:R-:W-:Y:S01]  /*02f0*/  FSETP.GEU.AND P3, PT, R12, -126, PT ;  /* 0xc2fc00000c00780b */ /* 0x000fe20003f6e000 */
[----:B--2---:R-:W-:-:S02]  /*0300*/  @!P0 FMUL R13, R13, R13 ;  /* 0x0000000d0d0d8220 */ /* 0x004fc40000400000 */
[----:B------:R-:W2:Y:S02]  /*0310*/  MUFU.EX2 R15, R14 ;  /* 0x0000000e000f7308 */ /* 0x000ea40000000800 */
[----:B------:R-:W-:-:S04]  /*0320*/  FADD R0, R13, 1 ;  /* 0x3f8000000d007421 */ /* 0x000fc80000000000 */
[----:B------:R-:W-:Y:S01]  /*0330*/  @!P6 FMUL R9, R9, 0.5 ;  /* 0x3f0000000909e820 */ /* 0x000fe20000400000 */
[----:B-1----:R-:W-:Y:S01]  /*0340*/  @!P2 FMUL R16, R16, R16 ;  /* 0x000000101010a220 */ /* 0x002fe20000400000 */
[----:B------:R-:W-:Y:S01]  /*0350*/  FSETP.GEU.AND P2, PT, R11, -126, PT ;  /* 0xc2fc00000b00780b */ /* 0x000fe20003f4e000 */
[----:B------:R-:W-:Y:S01]  /*0360*/  @!P5 FMUL R10, R10, 0.5 ;  /* 0x3f0000000a0ad820 */ /* 0x000fe20000400000 */
[----:B------:R-:W-:Y:S01]  /*0370*/  @!P3 FMUL R12, R12, 0.5 ;  /* 0x3f0000000c0cb820 */ /* 0x000fe20000400000 */
[----:B------:R-:W1:Y:S01]  /*0380*/  MUFU.EX2 R17, R17 ;  /* 0x0000001100117308 */ /* 0x000e620000000800 */
[----:B------:R-:W-:Y:S01]  /*0390*/  FADD R16, R16, 1 ;  /* 0x3f80000010107421 */ /* 0x000fe20000000000 */
[----:B--2---:R-:W-:Y:S01]  /*03a0*/  @!P1 FMUL R15, R15, R15 ;  /* 0x0000000f0f0f9220 */ /* 0x004fe20000400000 */
[----:B------:R-:W-:-:S05]  /*03b0*/  FSETP.GT.AND P1, PT, R0, 8.50705917302346158658e+37, PT ;  /* 0x7e8000000000780b */ /* 0x000fca0003f24000 */
[----:B------:R-:W2:Y:S01]  /*03c0*/  MUFU.EX2 R9, R9 ;  /* 0x0000000900097308 */ /* 0x000ea20000000800 */
[----:B------:R-:W-:Y:S01]  /*03d0*/  FADD R15, R15, 1 ;  /* 0x3f8000000f0f7421 */ /* 0x000fe20000000000 */
[----:B------:R-:W-:-:S04]  /*03e0*/  @!P2 FMUL R11, R11, 0.5 ;  /* 0x3f0000000b0ba820 */ /* 0x000fc80000400000 */
[----:B------:R-:W-:Y:S01]  /*03f0*/  FSETP.GT.AND P0, PT, R15, 8.50705917302346158658e+37, PT ;  /* 0x7e8000000f00780b */ /* 0x000fe20003f04000 */
[----:B-1----:R-:W-:Y:S01]  /*0400*/  @!P4 FMUL R17, R17, R17 ;  /* 0x000000111111c220 */ /* 0x002fe20000400000 */
[----:B------:R-:W1:Y:S01]  /*0410*/  MUFU.EX2 R12, R12 ;  /* 0x0000000c000c7308 */ /* 0x000e620000000800 */
[----:B------:R-:W-:Y:S01]  /*0420*/  FSETP.GT.AND P4, PT, R16, 8.50705917302346158658e+37, PT ;  /* 0x7e8000001000780b */ /* 0x000fe20003f84000 */
[----:B------:R-:W-:Y:S01]  /*0430*/  @P1 FMUL R0, R0, 0.25 ;  /* 0x3e80000000001820 */ /* 0x000fe20000400000 */
[----:B------:R-:W-:Y:S01]  /*0440*/  FADD R17, R17, 1 ;  /* 0x3f80000011117421 */ /* 0x000fe20000000000 */
[----:B--2---:R-:W-:-:S04]  /*0450*/  @!P6 FMUL R9, R9, R9 ;  /* 0x000000090909e220 */ /* 0x004fc80000400000 */
[----:B------:R-:W2:Y:S01]  /*0460*/  MUFU.EX2 R10, R10 ;  /* 0x0000000a000a7308 */ /* 0x000ea20000000800 */
[----:B------:R-:W-:Y:S01]  /*0470*/  FADD R20, R9, 1 ;  /* 0x3f80000009147421 */ /* 0x000fe20000000000 */
[----:B------:R-:W-:Y:S01]  /*0480*/  HFMA2.MMA R9, -RZ, RZ, 1.625, 0 ;  /* 0x3e800000ff097435 */ /* 0x000fe200000001ff */
[----:B------:R-:W-:-:S03]  /*0490*/  @P0 FMUL R15, R15, 0.25 ;  /* 0x3e8000000f0f0820 */ /* 0x000fc60000400000 */
[----:B------:R-:W-:Y:S01]  /*04a0*/  @P4 FMUL R16, R16, 0.25 ;  /* 0x3e80000010104820 */ /* 0x000fe20000400000 */
[----:B-1----:R-:W-:Y:S01]  /*04b0*/  @!P3 FMUL R12, R12, R12 ;  /* 0x0000000c0c0cb220 */ /* 0x002fe20000400000 */
[----:B------:R-:W1:Y:S01]  /*04c0*/  MUFU.EX2 R11, R11 ;  /* 0x0000000b000b7308 */ /* 0x000e620000000800 */
[----:B------:R-:W-:Y:S02]  /*04d0*/  FSETP.GT.AND P3, PT, R17, 8.50705917302346158658e+37, PT ;  /* 0x7e8000001100780b */ /* 0x000fe40003f64000 */
[----:B------:R-:W-:Y:S01]  /*04e0*/  FADD R18, R12, 1 ;  /* 0x3f8000000c127421 */ /* 0x000fe20000000000 */
[----:B------:R-:W-:Y:S01]  /*04f0*/  FSEL R13, R9, 1, P1 ;  /* 0x3f800000090d7808 */ /* 0x000fe20000800000 */
[----:B--2---:R-:W-:-:S03]  /*0500*/  @!P5 FMUL R10, R10, R10 ;  /* 0x0000000a0a0ad220 */ /* 0x004fc60000400000 */
[----:B------:R-:W-:Y:S01]  /*0510*/  FSETP.GT.AND P6, PT, R18, 8.50705917302346158658e+37, PT ;  /* 0x7e8000001200780b */ /* 0x000fe20003fc4000 */
[----:B------:R-:W2:Y:S01]  /*0520*/  MUFU.RCP R0, R0 ;  /* 0x0000000000007308 */ /* 0x000ea20000001000 */
[----:B------:R-:W-:Y:S01]  /*0530*/  FSETP.GT.AND P5, PT, R20, 8.50705917302346158658e+37, PT ;  /* 0x7e8000001400780b */ /* 0x000fe20003fa4000 */
[----:B------:R-:W-:Y:S01]  /*0540*/  FADD R12, R10, 1 ;  /* 0x3f8000000a0c7421 */ /* 0x000fe20000000000 */
[----:B------:R-:W-:Y:S02]  /*0550*/  FSEL R19, R9, 1, P3 ;  /* 0x3f80000009137808 */ /* 0x000fe40001800000 */
[----:B------:R-:W-:Y:S01]  /*0560*/  @P3 FMUL R17, R17, 0.25 ;  /* 0x3e80000011113820 */ /* 0x000fe20000400000 */
[----:B-1----:R-:W-:Y:S01]  /*0570*/  @!P2 FMUL R11, R11, R11 ;  /* 0x0000000b0b0ba220 */ /* 0x002fe20000400000 */
[----:B------:R-:W-:Y:S01]  /*0580*/  FSETP.GT.AND P2, PT, R12, 8.50705917302346158658e+37, PT ;  /* 0x7e8000000c00780b */ /* 0x000fe20003f44000 */
[----:B------:R1:W3:Y:S02]  /*0590*/  MUFU.RCP R8, R15 ;  /* 0x0000000f00087308 */ /* 0x0002e40000001000 */
[----:B------:R-:W-:-:S02]  /*05a0*/  FADD R21, R11, 1 ;  /* 0x3f8000000b157421 */ /* 0x000fc40000000000 */
[----:B------:R-:W-:Y:S02]  /*05b0*/  @P6 FMUL R18, R18, 0.25 ;  /* 0x3e80000012126820 */ /* 0x000fe40000400000 */
[----:B------:R-:W-:Y:S01]  /*05c0*/  @P5 FMUL R20, R20, 0.25 ;  /* 0x3e80000014145820 */ /* 0x000fe20000400000 */
[----:B------:R-:W-:Y:S01]  /*05d0*/  FSETP.GT.AND P1, PT, R21, 8.50705917302346158658e+37, PT ;  /* 0x7e8000001500780b */ /* 0x000fe20003f24000 */
[----:B------:R-:W4:Y:S01]  /*05e0*/  MUFU.RCP R16, R16 ;  /* 0x0000001000107308 */ /* 0x000f220000001000 */
[C---:B-1----:R-:W-:Y:S01]  /*05f0*/  FSEL R15, R9.reuse, 1, P0 ;  /* 0x3f800000090f7808 */ /* 0x042fe20000000000 */
[----:B--2---:R-:W-:Y:S02]  /*0600*/  FMUL R13, R0, R13 ;  /* 0x0000000d000d7220 */ /* 0x004fe40000400000 */
[----:B------:R-:W-:Y:S02]  /*0610*/  @P2 FMUL R12, R12, 0.25 ;  /* 0x3e8000000c0c2820 */ /* 0x000fe40000400000 */
[----:B------:R-:W-:Y:S01]  /*0620*/  FMUL R4, R4, R13 ;  /* 0x0000000d04047220 */ /* 0x000fe20000400000 */
[----:B---3--:R-:W-:Y:S01]  /*0630*/  FMUL R8, R8, R15 ;  /* 0x0000000f08087220 */ /* 0x008fe20000400000 */
[----:B------:R1:W2:Y:S01]  /*0640*/  MUFU.RCP R14, R17 ;  /* 0x00000011000e7308 */ /* 0x0002a20000001000 */
[----:B------:R-:W-:-:S02]  /*0650*/  FSEL R13, R9, 1, P6 ;  /* 0x3f800000090d7808 */ /* 0x000fc40003000000 */
[----:B------:R-:W-:Y:S01]  /*0660*/  FMUL R5, R5, R8 ;  /* 0x0000000805057220 */ /* 0x000fe20000400000 */
[----:B------:R-:W-:Y:S01]  /*0670*/  @P1 FMUL R21, R21, 0.25 ;  /* 0x3e80000015151820 */ /* 0x000fe20000400000 */
[C---:B------:R-:W-:Y:S02]  /*0680*/  FSEL R8, R9.reuse, 1, P5 ;  /* 0x3f80000009087808 */ /* 0x040fe40002800000 */
[C---:B------:R-:W-:Y:S01]  /*0690*/  FSEL R15, R9.reuse, 1, P2 ;  /* 0x3f800000090f7808 */ /* 0x040fe20001000000 */
[----:B------:R-:W3:Y:S01]  /*06a0*/  MUFU.RCP R10, R18 ;  /* 0x00000012000a7308 */ /* 0x000ee20000001000 */
[C---:B-1----:R-:W-:Y:S02]  /*06b0*/  FSEL R17, R9.reuse, 1, P4 ;  /* 0x3f80000009117808 */ /* 0x042fe40002000000 */
[----:B------:R-:W-:-:S03]  /*06c0*/  FSEL R9, R9, 1, P1 ;  /* 0x3f80000009097808 */ /* 0x000fc60000800000 */
[----:B----4-:R-:W-:Y:S01]  /*06d0*/  FMUL R17, R16, R17 ;  /* 0x0000001110117220 */ /* 0x010fe20000400000 */
[----:B--2---:R-:W-:Y:S01]  /*06e0*/  FMUL R14, R14, R19 ;  /* 0x000000130e0e7220 */ /* 0x004fe20000400000 */
[----:B------:R-:W1:Y:S02]  /*06f0*/  MUFU.RCP R11, R20 ;  /* 0x00000014000b7308 */ /* 0x000e640000001000 */
[----:B------:R-:W-:Y:S01]  /*0700*/  FMUL R6, R6, R17 ;  /* 0x0000001106067220 */ /* 0x000fe20000400000 */
[----:B------:R-:W-:Y:S01]  /*0710*/  FMUL R7, R7, R14 ;  /* 0x0000000e07077220 */ /* 0x000fe20000400000 */
[----:B---3--:R-:W-:-:S04]  /*0720*/  FMUL R13, R10, R13 ;  /* 0x0000000d0a0d7220 */ /* 0x008fc80000400000 */
[----:B------:R-:W2:Y:S01]  /*0730*/  MUFU.RCP R12, R12 ;  /* 0x0000000c000c7308 */ /* 0x000ea20000001000 */
[----:B------:R-:W-:Y:S01]  /*0740*/  FMUL R4, R4, R13 ;  /* 0x0000000d04047220 */ /* 0x000fe20000400000 */
[----:B-1----:R-:W-:-:S06]  /*0750*/  FMUL R8, R11, R8 ;  /* 0x000000080b087220 */ /* 0x002fcc0000400000 */
[----:B------:R-:W1:Y:S01]  /*0760*/  MUFU.RCP R0, R21 ;  /* 0x0000001500007308 */ /* 0x000e620000001000 */
[----:B------:R-:W-:Y:S01]  /*0770*/  FMUL R5, R5, R8 ;  /* 0x0000000805057220 */ /* 0x000fe20000400000 */
[----:B--2---:R-:W-:-:S04]  /*0780*/  FMUL R15, R12, R15 ;  /* 0x0000000f0c0f7220 */ /* 0x004fc80000400000 */
[----:B------:R-:W-:Y:S01]  /*0790*/  FMUL R6, R6, R15 ;  /* 0x0000000f06067220 */ /* 0x000fe20000400000 */
[----:B-1----:R-:W-:-:S04]  /*07a0*/  FMUL R0, R0, R9 ;  /* 0x0000000900007220 */ /* 0x002fc80000400000 */
[----:B------:R-:W-:-:S05]  /*07b0*/  FMUL R7, R7, R0 ;  /* 0x0000000007077220 */ /* 0x000fca0000400000 */
[----:B------:R-:W-:Y:S01]  /*07c0*/  STG.E.128 desc[UR4][R2.64], R4 ;  /* 0x0000000402007986 */ /* 0x000fe2000c101d04 */
[----:B------:R-:W-:Y:S05]  /*07d0*/  EXIT ;  /* 0x000000000000794d */ /* 0x000fea0003800000 */
.L_x_0:
[----:B------:R-:W-:-:S00]  /*07e0*/  BRA `(.L_x_0) ;  /* 0xfffffffc00fc7947 */ /* 0x000fc0000383ffff */
[----:B------:R-:W-:-:S00]  /*07f0*/  NOP ;  /* 0x0000000000007918 */ /* 0x000fc00000000000 */
        /* <DEDUP_REMOVED lines=8> */
.L_x_1:


//--------------------- .nv.constant0.triton_poi_fused_mul_sigmoid_30 --------------------------
	.section	.nv.constant0.triton_poi_fused_mul_sigmoid_30,"a",@progbits
	.sectionflags	@""
	.align	4
.nv.constant0.triton_poi_fused_mul_sigmoid_30:
	.zero		548
